//
// Generated by NVIDIA NVVM Compiler
//
// Compiler Build ID: CL-36424714
// Cuda compilation tools, release 13.0, V13.0.88
// Based on NVVM 20.0.0
//

.version 9.0
.target sm_100
.address_size 64

	// .globl	_Z11generateImgPhS_S_P4int4ii

.visible .entry _Z11generateImgPhS_S_P4int4ii(
	.param .u64 .ptr .align 1 _Z11generateImgPhS_S_P4int4ii_param_0,
	.param .u64 .ptr .align 1 _Z11generateImgPhS_S_P4int4ii_param_1,
	.param .u64 .ptr .align 1 _Z11generateImgPhS_S_P4int4ii_param_2,
	.param .u64 .ptr .align 1 _Z11generateImgPhS_S_P4int4ii_param_3,
	.param .u32 _Z11generateImgPhS_S_P4int4ii_param_4,
	.param .u32 _Z11generateImgPhS_S_P4int4ii_param_5
)
{
	.reg .pred 	%p<13>;
	.reg .b16 	%rs<17>;
	.reg .b32 	%r<17>;
	.reg .b64 	%rd<25>;

	ld.param.u64 	%rd6, [_Z11generateImgPhS_S_P4int4ii_param_0];
	ld.param.u64 	%rd3, [_Z11generateImgPhS_S_P4int4ii_param_1];
	ld.param.u64 	%rd4, [_Z11generateImgPhS_S_P4int4ii_param_2];
	ld.param.u64 	%rd5, [_Z11generateImgPhS_S_P4int4ii_param_3];
	ld.param.u32 	%r2, [_Z11generateImgPhS_S_P4int4ii_param_4];
	ld.param.u32 	%r3, [_Z11generateImgPhS_S_P4int4ii_param_5];
	cvta.to.global.u64 	%rd1, %rd6;
	mov.u32 	%r4, %ctaid.x;
	mov.u32 	%r5, %ntid.x;
	mov.u32 	%r6, %tid.x;
	mad.lo.s32 	%r7, %r4, %r5, %r6;
	mov.u32 	%r8, %ctaid.y;
	mov.u32 	%r9, %ntid.y;
	mov.u32 	%r10, %tid.y;
	mad.lo.s32 	%r11, %r8, %r9, %r10;
	mad.lo.s32 	%r1, %r3, %r11, %r7;
	cvt.s64.s32 	%rd7, %r1;
	add.s64 	%rd2, %rd1, %rd7;
	ld.global.u8 	%rs1, [%rd2];
	setp.ne.s16 	%p4, %rs1, 0;
	mov.pred 	%p12, 0;
	@%p4 bra 	$L__BB0_2;
	cvta.to.global.u64 	%rd9, %rd4;
	add.s64 	%rd10, %rd9, %rd7;
	ld.global.u8 	%r12, [%rd10];
	setp.eq.s32 	%p12, %r2, %r12;
$L__BB0_2:
	setp.eq.s32 	%p5, %r2, 1;
	not.pred 	%p6, %p12;
	or.pred  	%p7, %p5, %p6;
	@%p7 bra 	$L__BB0_4;
	cvta.to.global.u64 	%rd12, %rd5;
	mul.wide.s32 	%rd13, %r1, 16;
	add.s64 	%rd14, %rd12, %rd13;
	ld.global.v4.u32 	{%r13, %r14, %r15, %r16}, [%rd14];
	setp.ne.s32 	%p8, %r13, -1;
	selp.u16 	%rs2, 1, 0, %p8;
	setp.eq.s32 	%p9, %r14, -1;
	selp.b16 	%rs3, 2, 1, %p8;
	selp.b16 	%rs4, %rs2, %rs3, %p9;
	setp.ne.s32 	%p10, %r15, -1;
	selp.u16 	%rs5, 1, 0, %p10;
	add.s16 	%rs6, %rs4, %rs5;
	setp.ne.s32 	%p11, %r16, -1;
	selp.u16 	%rs7, 1, 0, %p11;
	add.s16 	%rs8, %rs6, %rs7;
	cvt.s64.s32 	%rd15, %r13;
	add.s64 	%rd16, %rd1, %rd15;
	ld.global.u8 	%rs9, [%rd16];
	cvt.s64.s32 	%rd17, %r14;
	add.s64 	%rd18, %rd1, %rd17;
	ld.global.u8 	%rs10, [%rd18];
	add.s16 	%rs11, %rs10, %rs9;
	cvt.s64.s32 	%rd19, %r15;
	add.s64 	%rd20, %rd1, %rd19;
	ld.global.u8 	%rs12, [%rd20];
	add.s16 	%rs13, %rs11, %rs12;
	cvt.s64.s32 	%rd21, %r16;
	add.s64 	%rd22, %rd1, %rd21;
	ld.global.u8 	%rs14, [%rd22];
	add.s16 	%rs15, %rs13, %rs14;
	div.u16 	%rs16, %rs15, %rs8;
	st.global.u8 	[%rd2], %rs16;
	cvta.to.global.u64 	%rd23, %rd3;
	add.s64 	%rd24, %rd23, %rd7;
	st.global.u8 	[%rd24], %rs16;
$L__BB0_4:
	ret;

}


// ===== COMPILED SASS (sm_100) =====

	.target	sm_100

	.elftype	@"ET_EXEC"


//--------------------- .note.nv.tkinfo           --------------------------
	.section	.note.nv.tkinfo,"",@"SHT_NOTE"
	.sectionflags	@"SHF_NOTE_NV_TKINFO"
	.tkinfo
        /*0018*/ 	.word	0x00000002
        /*0030*/ 	.string	""
        /*0030*/ 	.string	"ptxas"
        /*0030*/ 	.string	"Cuda compilation tools, release 13.0, V13.0.88"
        /*0030*/ 	.string	"Build cuda_13.0.r13.0/compiler.36424714_0"
        /*0030*/ 	.string	"-arch sm_100 -m 64 "



//--------------------- .note.nv.cuinfo           --------------------------
	.section	.note.nv.cuinfo,"",@"SHT_NOTE"
	.sectionflags	@"SHF_NOTE_NV_CUINFO"
        /*0018*/ 	.short	0x0002
        /*001a*/ 	.short	0x0064
        /*001c*/ 	.short	0x0082
	.zero		2


//--------------------- .nv.info                  --------------------------
	.section	.nv.info,"",@"SHT_CUDA_INFO"
	.align	4


	//----- nvinfo : EIATTR_REGCOUNT
	.align		4
        /*0000*/ 	.byte	0x04, 0x2f
        /*0002*/ 	.short	(.L_1 - .L_0)
	.align		4
.L_0:
        /*0004*/ 	.word	index@(_Z11generateImgPhS_S_P4int4ii)
        /*0008*/ 	.word	0x00000013


	//----- nvinfo : EIATTR_FRAME_SIZE
	.align		4
.L_1:
        /*000c*/ 	.byte	0x04, 0x11
        /*000e*/ 	.short	(.L_3 - .L_2)
	.align		4
.L_2:
        /*0010*/ 	.word	index@($__internal_0_$__cuda_sm20_div_u16)
        /*0014*/ 	.word	0x00000000


	//----- nvinfo : EIATTR_FRAME_SIZE
	.align		4
.L_3:
        /*0018*/ 	.byte	0x04, 0x11
        /*001a*/ 	.short	(.L_5 - .L_4)
	.align		4
.L_4:
        /*001c*/ 	.word	index@(_Z11generateImgPhS_S_P4int4ii)
        /*0020*/ 	.word	0x00000000


	//----- nvinfo : EIATTR_MIN_STACK_SIZE
	.align		4
.L_5:
        /*0024*/ 	.byte	0x04, 0x12
        /*0026*/ 	.short	(.L_7 - .L_6)
	.align		4
.L_6:
        /*0028*/ 	.word	index@(_Z11generateImgPhS_S_P4int4ii)
        /*002c*/ 	.word	0x00000000
.L_7:


//--------------------- .nv.compat                --------------------------
	.section	.nv.compat,"",@"SHT_CUDA_COMPAT_INFO"
	.align	4
        /*0000*/ 	.byte	0x02, 0x09, 0x00, 0x00, 0x02, 0x02, 0x01, 0x00, 0x02, 0x05, 0x05, 0x00, 0x03, 0x07, 0x01, 0x01
        /*0010*/ 	.byte	0x02, 0x03, 0x00, 0x00, 0x02, 0x06, 0x01, 0x00, 0x04, 0x0b, 0x08, 0x00, 0x01, 0x00, 0x00, 0x00
        /*0020*/ 	.byte	0x00, 0x00, 0x00, 0x00


//--------------------- .nv.info._Z11generateImgPhS_S_P4int4ii --------------------------
	.section	.nv.info._Z11generateImgPhS_S_P4int4ii,"",@"SHT_CUDA_INFO"
	.sectionflags	@""
	.align	4


	//----- nvinfo : EIATTR_CUDA_API_VERSION
	.align		4
        /*0000*/ 	.byte	0x04, 0x37
        /*0002*/ 	.short	(.L_9 - .L_8)
.L_8:
        /*0004*/ 	.word	0x00000082


	//----- nvinfo : EIATTR_KPARAM_INFO
	.align		4
.L_9:
        /*0008*/ 	.byte	0x04, 0x17
        /*000a*/ 	.short	(.L_11 - .L_10)
.L_10:
        /*000c*/ 	.word	0x00000000
        /*0010*/ 	.short	0x0005
        /*0012*/ 	.short	0x0024
        /*0014*/ 	.byte	0x00, 0xf0, 0x11, 0x00


	//----- nvinfo : EIATTR_KPARAM_INFO
	.align		4
.L_11:
        /*0018*/ 	.byte	0x04, 0x17
        /*001a*/ 	.short	(.L_13 - .L_12)
.L_12:
        /*001c*/ 	.word	0x00000000
        /*0020*/ 	.short	0x0004
        /*0022*/ 	.short	0x0020
        /*0024*/ 	.byte	0x00, 0xf0, 0x11, 0x00


	//----- nvinfo : EIATTR_KPARAM_INFO
	.align		4
.L_13:
        /*0028*/ 	.byte	0x04, 0x17
        /*002a*/ 	.short	(.L_15 - .L_14)
.L_14:
        /*002c*/ 	.word	0x00000000
        /*0030*/ 	.short	0x0003
        /*0032*/ 	.short	0x0018
        /*0034*/ 	.byte	0x00, 0xf5, 0x21, 0x00


	//----- nvinfo : EIATTR_KPARAM_INFO
	.align		4
.L_15:
        /*0038*/ 	.byte	0x04, 0x17
        /*003a*/ 	.short	(.L_17 - .L_16)
.L_16:
        /*003c*/ 	.word	0x00000000
        /*0040*/ 	.short	0x0002
        /*0042*/ 	.short	0x0010
        /*0044*/ 	.byte	0x00, 0xf5, 0x21, 0x00


	//----- nvinfo : EIATTR_KPARAM_INFO
	.align		4
.L_17:
        /*0048*/ 	.byte	0x04, 0x17
        /*004a*/ 	.short	(.L_19 - .L_18)
.L_18:
        /*004c*/ 	.word	0x00000000
        /*0050*/ 	.short	0x0001
        /*0052*/ 	.short	0x0008
        /*0054*/ 	.byte	0x00, 0xf5, 0x21, 0x00


	//----- nvinfo : EIATTR_KPARAM_INFO
	.align		4
.L_19:
        /*0058*/ 	.byte	0x04, 0x17
        /*005a*/ 	.short	(.L_21 - .L_20)
.L_20:
        /*005c*/ 	.word	0x00000000
        /*0060*/ 	.short	0x0000
        /*0062*/ 	.short	0x0000
        /*0064*/ 	.byte	0x00, 0xf5, 0x21, 0x00


	//----- nvinfo : EIATTR_SPARSE_MMA_MASK
	.align		4
.L_21:
        /*0068*/ 	.byte	0x03, 0x50
        /*006a*/ 	.short	0x0000


	//----- nvinfo : EIATTR_MAXREG_COUNT
	.align		4
        /*006c*/ 	.byte	0x03, 0x1b
        /*006e*/ 	.short	0x00ff


	//----- nvinfo : EIATTR_MERCURY_ISA_VERSION
	.align		4
        /*0070*/ 	.byte	0x03, 0x5f
        /*0072*/ 	.short	0x0101


	//----- nvinfo : EIATTR_VRC_CTA_INIT_COUNT
	.align		4
        /*0074*/ 	.byte	0x02, 0x4a
	.zero		1
	.zero		1


	//----- nvinfo : EIATTR_EXIT_INSTR_OFFSETS
	.align		4
        /*0078*/ 	.byte	0x04, 0x1c
        /*007a*/ 	.short	(.L_23 - .L_22)


	//   ....[0]....
.L_22:
        /*007c*/ 	.word	0x000001e0


	//   ....[1]....
        /*0080*/ 	.word	0x00000430


	//----- nvinfo : EIATTR_CRS_STACK_SIZE
	.align		4
.L_23:
        /*0084*/ 	.byte	0x04, 0x1e
        /*0086*/ 	.short	(.L_25 - .L_24)
.L_24:
        /*0088*/ 	.word	0x00000000


	//----- nvinfo : EIATTR_CBANK_PARAM_SIZE
	.align		4
.L_25:
        /*008c*/ 	.byte	0x03, 0x19
        /*008e*/ 	.short	0x0028


	//----- nvinfo : EIATTR_PARAM_CBANK
	.align		4
        /*0090*/ 	.byte	0x04, 0x0a
        /*0092*/ 	.short	(.L_27 - .L_26)
	.align		4
.L_26:
        /*0094*/ 	.word	index@(.nv.constant0._Z11generateImgPhS_S_P4int4ii)
        /*0098*/ 	.short	0x0380
        /*009a*/ 	.short	0x0028


	//----- nvinfo : EIATTR_SW_WAR
	.align		4
.L_27:
        /*009c*/ 	.byte	0x04, 0x36
        /*009e*/ 	.short	(.L_29 - .L_28)
.L_28:
        /*00a0*/ 	.word	0x00000008
.L_29:


//--------------------- .nv.callgraph             --------------------------
	.section	.nv.callgraph,"",@"SHT_CUDA_CALLGRAPH"
	.align	4
	.sectionentsize	8
	.align		4
        /*0000*/ 	.word	0x00000000
	.align		4
        /*0004*/ 	.word	0xffffffff
	.align		4
        /*0008*/ 	.word	0x00000000
	.align		4
        /*000c*/ 	.word	0xfffffffe
	.align		4
        /*0010*/ 	.word	0x00000000
	.align		4
        /*0014*/ 	.word	0xfffffffd
	.align		4
        /*0018*/ 	.word	0x00000000
	.align		4
        /*001c*/ 	.word	0xfffffffc


//--------------------- .text._Z11generateImgPhS_S_P4int4ii --------------------------
	.section	.text._Z11generateImgPhS_S_P4int4ii,"ax",@progbits
	.align	128
        .global         _Z11generateImgPhS_S_P4int4ii
        .type           _Z11generateImgPhS_S_P4int4ii,@function
        .size           _Z11generateImgPhS_S_P4int4ii,(.L_x_3 - _Z11generateImgPhS_S_P4int4ii)
        .other          _Z11generateImgPhS_S_P4int4ii,@"STO_CUDA_ENTRY STV_DEFAULT"
_Z11generateImgPhS_S_P4int4ii:
.text._Z11generateImgPhS_S_P4int4ii:
[----:B------:R-:W-:Y:S01]  /*0000*/  LDC R1, c[0x0][0x37c] ;  /* 0x0000df00ff017b82 */ /* 0x000fe20000000800 */
[----:B------:R-:W0:Y:S07]  /*0010*/  S2R R3, SR_TID.X ;  /* 0x0000000000037919 */ /* 0x000e2e0000002100 */
[----:B------:R-:W0:Y:S01]  /*0020*/  S2UR UR4, SR_CTAID.X ;  /* 0x00000000000479c3 */ /* 0x000e220000002500 */
[----:B------:R-:W1:Y:S01]  /*0030*/  LDCU UR6, c[0x0][0x3a4] ;  /* 0x00007480ff0677ac */ /* 0x000e620008000800 */
[----:B------:R-:W2:Y:S01]  /*0040*/  S2R R5, SR_TID.Y ;  /* 0x0000000000057919 */ /* 0x000ea20000002200 */
[----:B------:R-:W3:Y:S05]  /*0050*/  LDCU.64 UR8, c[0x0][0x380] ;  /* 0x00007000ff0877ac */ /* 0x000eea0008000a00 */
[----:B------:R-:W0:Y:S08]  /*0060*/  LDC R0, c[0x0][0x360] ;  /* 0x0000d800ff007b82 */ /* 0x000e300000000800 */
[----:B------:R-:W2:Y:S08]  /*0070*/  S2UR UR5, SR_CTAID.Y ;  /* 0x00000000000579c3 */ /* 0x000eb00000002600 */
[----:B------:R-:W2:Y:S01]  /*0080*/  LDC R2, c[0x0][0x364] ;  /* 0x0000d900ff027b82 */ /* 0x000ea20000000800 */
[----:B0-----:R-:W-:-:S07]  /*0090*/  IMAD R0, R0, UR4, R3 ;  /* 0x0000000400007c24 */ /* 0x001fce000f8e0203 */
[----:B------:R-:W0:Y:S01]  /*00a0*/  LDC R6, c[0x0][0x3a0] ;  /* 0x0000e800ff067b82 */ /* 0x000e220000000800 */
[----:B--2---:R-:W-:Y:S01]  /*00b0*/  IMAD R3, R2, UR5, R5 ;  /* 0x0000000502037c24 */ /* 0x004fe2000f8e0205 */
[----:B------:R-:W2:Y:S03]  /*00c0*/  LDCU.64 UR4, c[0x0][0x358] ;  /* 0x00006b00ff0477ac */ /* 0x000ea60008000a00 */
[----:B-1----:R-:W-:-:S05]  /*00d0*/  IMAD R0, R3, UR6, R0 ;  /* 0x0000000603007c24 */ /* 0x002fca000f8e0200 */
[----:B------:R-:W-:Y:S02]  /*00e0*/  SHF.R.S32.HI R16, RZ, 0x1f, R0 ;  /* 0x0000001fff107819 */ /* 0x000fe40000011400 */
[----:B---3--:R-:W-:-:S04]  /*00f0*/  IADD3 R2, P0, PT, R0, UR8, RZ ;  /* 0x0000000800027c10 */ /* 0x008fc8000ff1e0ff */
[----:B------:R-:W-:-:S05]  /*0100*/  IADD3.X R3, PT, PT, R16, UR9, RZ, P0, !PT ;  /* 0x0000000910037c10 */ /* 0x000fca00087fe4ff */
[----:B--2---:R-:W2:Y:S01]  /*0110*/  LDG.E.U8 R4, desc[UR4][R2.64] ;  /* 0x0000000402047981 */ /* 0x004ea2000c1e1100 */
[----:B------:R-:W-:Y:S01]  /*0120*/  BSSY.RECONVERGENT B0, `(.L_x_0) ;  /* 0x000000a000007945 */ /* 0x000fe20003800200 */
[----:B------:R-:W-:Y:S02]  /*0130*/  PLOP3.LUT P0, PT, PT, PT, PT, 0x8, 0x80 ;  /* 0x000000000080781c */ /* 0x000fe40003f0e170 */
[----:B--2---:R-:W-:-:S13]  /*0140*/  ISETP.NE.AND P1, PT, R4, RZ, PT ;  /* 0x000000ff0400720c */ /* 0x004fda0003f25270 */
[----:B0-----:R-:W-:Y:S05]  /*0150*/  @P1 BRA `(.L_x_1) ;  /* 0x0000000000181947 */ /* 0x001fea0003800000 */
[----:B------:R-:W0:Y:S02]  /*0160*/  LDCU.64 UR6, c[0x0][0x390] ;  /* 0x00007200ff0677ac */ /* 0x000e240008000a00 */
[----:B0-----:R-:W-:Y:S01]  /*0170*/  IADD3 R4, P0, PT, R0, UR6, RZ ;  /* 0x0000000600047c10 */ /* 0x001fe2000ff1e0ff */
[----:B------:R-:W0:Y:S03]  /*0180*/  LDCU UR6, c[0x0][0x3a0] ;  /* 0x00007400ff0677ac */ /* 0x000e260008000800 */
[----:B------:R-:W-:-:S05]  /*0190*/  IADD3.X R5, PT, PT, R16, UR7, RZ, P0, !PT ;  /* 0x0000000710057c10 */ /* 0x000fca00087fe4ff */
[----:B------:R-:W0:Y:S02]  /*01a0*/  LDG.E.U8 R4, desc[UR4][R4.64] ;  /* 0x0000000404047981 */ /* 0x000e24000c1e1100 */
[----:B0-----:R-:W-:-:S13]  /*01b0*/  ISETP.EQ.AND P0, PT, R4, UR6, PT ;  /* 0x0000000604007c0c */ /* 0x001fda000bf02270 */
.L_x_1:
[----:B------:R-:W-:Y:S05]  /*01c0*/  BSYNC.RECONVERGENT B0 ;  /* 0x0000000000007941 */ /* 0x000fea0003800200 */
.L_x_0:
[----:B------:R-:W-:-:S13]  /*01d0*/  ISETP.EQ.OR P0, PT, R6, 0x1, !P0 ;  /* 0x000000010600780c */ /* 0x000fda0004702670 */
[----:B------:R-:W-:Y:S05]  /*01e0*/  @P0 EXIT ;  /* 0x000000000000094d */ /* 0x000fea0003800000 */
[----:B------:R-:W0:Y:S02]  /*01f0*/  LDC.64 R4, c[0x0][0x398] ;  /* 0x0000e600ff047b82 */ /* 0x000e240000000a00 */
[----:B0-----:R-:W-:-:S06]  /*0200*/  IMAD.WIDE R4, R0, 0x10, R4 ;  /* 0x0000001000047825 */ /* 0x001fcc00078e0204 */
[----:B------:R-:W2:Y:S02]  /*0210*/  LDG.E.128 R4, desc[UR4][R4.64] ;  /* 0x0000000404047981 */ /* 0x000ea4000c1e1d00 */
[----:B--2---:R-:W-:Y:S02]  /*0220*/  IADD3 R8, P0, PT, R4, UR8, RZ ;  /* 0x0000000804087c10 */ /* 0x004fe4000ff1e0ff */
[C---:B------:R-:W-:Y:S02]  /*0230*/  IADD3 R10, P1, PT, R5.reuse, UR8, RZ ;  /* 0x00000008050a7c10 */ /* 0x040fe4000ff3e0ff */
[----:B------:R-:W-:Y:S02]  /*0240*/  IADD3 R12, P2, PT, R6, UR8, RZ ;  /* 0x00000008060c7c10 */ /* 0x000fe4000ff5e0ff */
[----:B------:R-:W-:Y:S02]  /*0250*/  LEA.HI.X.SX32 R9, R4, UR9, 0x1, P0 ;  /* 0x0000000904097c11 */ /* 0x000fe400080f0eff */
[----:B------:R-:W-:-:S02]  /*0260*/  LEA.HI.X.SX32 R11, R5, UR9, 0x1, P1 ;  /* 0x00000009050b7c11 */ /* 0x000fc400088f0eff */
[C---:B------:R-:W-:Y:S01]  /*0270*/  IADD3 R14, P0, PT, R7.reuse, UR8, RZ ;  /* 0x00000008070e7c10 */ /* 0x040fe2000ff1e0ff */
[----:B------:R0:W2:Y:S01]  /*0280*/  LDG.E.U8 R8, desc[UR4][R8.64] ;  /* 0x0000000408087981 */ /* 0x0000a2000c1e1100 */
[----:B------:R-:W-:Y:S02]  /*0290*/  LEA.HI.X.SX32 R13, R6, UR9, 0x1, P2 ;  /* 0x00000009060d7c11 */ /* 0x000fe400090f0eff */
[----:B------:R-:W-:Y:S01]  /*02a0*/  LEA.HI.X.SX32 R15, R7, UR9, 0x1, P0 ;  /* 0x00000009070f7c11 */ /* 0x000fe200080f0eff */
[----:B------:R-:W2:Y:S04]  /*02b0*/  LDG.E.U8 R11, desc[UR4][R10.64] ;  /* 0x000000040a0b7981 */ /* 0x000ea8000c1e1100 */
[----:B------:R-:W2:Y:S04]  /*02c0*/  LDG.E.U8 R12, desc[UR4][R12.64] ;  /* 0x000000040c0c7981 */ /* 0x000ea8000c1e1100 */
[----:B------:R-:W3:Y:S01]  /*02d0*/  LDG.E.U8 R15, desc[UR4][R14.64] ;  /* 0x000000040e0f7981 */ /* 0x000ee2000c1e1100 */
[----:B------:R-:W-:Y:S01]  /*02e0*/  ISETP.NE.AND P3, PT, R5, -0x1, PT ;  /* 0xffffffff0500780c */ /* 0x000fe20003f65270 */
[----:B------:R-:W-:Y:S01]  /*02f0*/  IMAD.MOV.U32 R5, RZ, RZ, 0x1 ;  /* 0x00000001ff057424 */ /* 0x000fe200078e00ff */
[----:B------:R-:W-:-:S02]  /*0300*/  ISETP.NE.AND P0, PT, R4, -0x1, PT ;  /* 0xffffffff0400780c */ /* 0x000fc40003f05270 */
[----:B------:R-:W-:Y:S02]  /*0310*/  ISETP.NE.AND P1, PT, R6, -0x1, PT ;  /* 0xffffffff0600780c */ /* 0x000fe40003f25270 */
[----:B------:R-:W-:Y:S02]  /*0320*/  ISETP.NE.AND P2, PT, R7, -0x1, PT ;  /* 0xffffffff0700780c */ /* 0x000fe40003f45270 */
[----:B------:R-:W-:-:S05]  /*0330*/  SEL R4, RZ, 0x1, !P0 ;  /* 0x00000001ff047807 */ /* 0x000fca0004000000 */
[----:B------:R-:W-:Y:S02]  /*0340*/  @P3 SEL R4, R5, 0x2, !P0 ;  /* 0x0000000205043807 */ /* 0x000fe40004000000 */
[----:B------:R-:W-:-:S05]  /*0350*/  SEL R5, RZ, 0x1, !P1 ;  /* 0x00000001ff057807 */ /* 0x000fca0004800000 */
[----:B------:R-:W-:-:S04]  /*0360*/  IMAD.IADD R4, R4, 0x1, R5 ;  /* 0x0000000104047824 */ /* 0x000fc800078e0205 */
[----:B------:R-:W-:Y:S02]  /*0370*/  VIADD R5, R4, 0x1 ;  /* 0x0000000104057836 */ /* 0x000fe40000000000 */
[----:B------:R-:W-:-:S05]  /*0380*/  @!P2 IMAD.MOV R5, RZ, RZ, R4 ;  /* 0x000000ffff05a224 */ /* 0x000fca00078e0204 */
[----:B0-----:R-:W-:Y:S02]  /*0390*/  LOP3.LUT R9, R5, 0xffff, RZ, 0xc0, !PT ;  /* 0x0000ffff05097812 */ /* 0x001fe400078ec0ff */
[----:B--2---:R-:W-:-:S05]  /*03a0*/  IADD3 R8, PT, PT, R12, R11, R8 ;  /* 0x0000000b0c087210 */ /* 0x004fca0007ffe008 */
[----:B---3--:R-:W-:Y:S01]  /*03b0*/  IMAD.IADD R8, R8, 0x1, R15 ;  /* 0x0000000108087824 */ /* 0x008fe200078e020f */
[----:B------:R-:W-:-:S07]  /*03c0*/  MOV R10, 0x3e0 ;  /* 0x000003e0000a7802 */ /* 0x000fce0000000f00 */
[----:B------:R-:W-:Y:S05]  /*03d0*/  CALL.REL.NOINC `($__internal_0_$__cuda_sm20_div_u16) ;  /* 0x0000000000187944 */ /* 0x000fea0003c00000 */
[----:B------:R-:W0:Y:S01]  /*03e0*/  LDCU.64 UR6, c[0x0][0x388] ;  /* 0x00007100ff0677ac */ /* 0x000e220008000a00 */
[----:B------:R-:W-:Y:S01]  /*03f0*/  STG.E.U8 desc[UR4][R2.64], R9 ;  /* 0x0000000902007986 */ /* 0x000fe2000c101104 */
[----:B0-----:R-:W-:-:S04]  /*0400*/  IADD3 R4, P0, PT, R0, UR6, RZ ;  /* 0x0000000600047c10 */ /* 0x001fc8000ff1e0ff */
[----:B------:R-:W-:-:S05]  /*0410*/  IADD3.X R5, PT, PT, R16, UR7, RZ, P0, !PT ;  /* 0x0000000710057c10 */ /* 0x000fca00087fe4ff */
[----:B------:R-:W-:Y:S01]  /*0420*/  STG.E.U8 desc[UR4][R4.64], R9 ;  /* 0x0000000904007986 */ /* 0x000fe2000c101104 */
[----:B------:R-:W-:Y:S05]  /*0430*/  EXIT ;  /* 0x000000000000794d */ /* 0x000fea0003800000 */
        .weak           $__internal_0_$__cuda_sm20_div_u16
        .type           $__internal_0_$__cuda_sm20_div_u16,@function
        .size           $__internal_0_$__cuda_sm20_div_u16,(.L_x_3 - $__internal_0_$__cuda_sm20_div_u16)
$__internal_0_$__cuda_sm20_div_u16:
[----:B------:R-:W0:Y:S01]  /*0440*/  I2F.U16 R4, R9 ;  /* 0x0000000900047306 */ /* 0x000e220000101000 */
[----:B------:R-:W-:-:S07]  /*0450*/  IMAD.MOV.U32 R5, RZ, RZ, 0x4b800000 ;  /* 0x4b800000ff057424 */ /* 0x000fce00078e00ff */
[----:B------:R-:W-:Y:S01]  /*0460*/  I2F.U16.RZ R8, R8 ;  /* 0x0000000800087306 */ /* 0x000fe2000010d000 */
[C---:B0-----:R-:W-:Y:S02]  /*0470*/  FSETP.GEU.AND P1, PT, |R4|.reuse, 1.175494350822287508e-38, PT ;  /* 0x008000000400780b */ /* 0x041fe40003f2e200 */
[----:B------:R-:W-:Y:S02]  /*0480*/  FSETP.GT.AND P0, PT, |R4|, 8.50705917302346158658e+37, PT ;  /* 0x7e8000000400780b */ /* 0x000fe40003f04200 */
[----:B------:R-:W-:-:S04]  /*0490*/  FSEL R5, R5, 1, !P1 ;  /* 0x3f80000005057808 */ /* 0x000fc80004800000 */
[----:B------:R-:W-:Y:S02]  /*04a0*/  FSEL R5, R5, 0.25, !P0 ;  /* 0x3e80000005057808 */ /* 0x000fe40004000000 */
[----:B------:R-:W-:-:S03]  /*04b0*/  ISETP.NE.U32.AND P0, PT, R9, RZ, PT ;  /* 0x000000ff0900720c */ /* 0x000fc60003f05070 */
[----:B------:R-:W-:Y:S01]  /*04c0*/  FMUL R6, R4, R5 ;  /* 0x0000000504067220 */ /* 0x000fe20000400000 */
[----:B------:R-:W-:-:S05]  /*04d0*/  IMAD.MOV.U32 R4, RZ, RZ, R10 ;  /* 0x000000ffff047224 */ /* 0x000fca00078e000a */
[----:B------:R-:W0:Y:S02]  /*04e0*/  MUFU.RCP R6, R6 ;  /* 0x0000000600067308 */ /* 0x000e240000001000 */
[----:B0-----:R-:W-:-:S04]  /*04f0*/  FMUL R5, R5, R6 ;  /* 0x0000000605057220 */ /* 0x001fc80000400000 */
[----:B------:R-:W-:-:S04]  /*0500*/  VIADD R5, R5, 0x2 ;  /* 0x0000000205057836 */ /* 0x000fc80000000000 */
[----:B------:R-:W-:Y:S01]  /*0510*/  FMUL.RZ R7, R8, R5 ;  /* 0x0000000508077220 */ /* 0x000fe2000040c000 */
[----:B------:R-:W-:-:S05]  /*0520*/  IMAD.MOV.U32 R5, RZ, RZ, 0x0 ;  /* 0x00000000ff057424 */ /* 0x000fca00078e00ff */
[----:B------:R-:W0:Y:S02]  /*0530*/  F2I.U32.TRUNC.NTZ R7, R7 ;  /* 0x0000000700077305 */ /* 0x000e24000020f000 */
[----:B0-----:R-:W-:Y:S01]  /*0540*/  LOP3.LUT R9, R7, 0xffff, RZ, 0xc0, !PT ;  /* 0x0000ffff07097812 */ /* 0x001fe200078ec0ff */
[----:B------:R-:W-:Y:S01]  /*0550*/  @!P0 IMAD.MOV.U32 R9, RZ, RZ, -0x1 ;  /* 0xffffffffff098424 */ /* 0x000fe200078e00ff */
[----:B------:R-:W-:Y:S06]  /*0560*/  RET.REL.NODEC R4 `(_Z11generateImgPhS_S_P4int4ii) ;  /* 0xfffffff804a47950 */ /* 0x000fec0003c3ffff */
.L_x_2:
[----:B------:R-:W-:-:S00]  /*0570*/  BRA `(.L_x_2) ;  /* 0xfffffffc00fc7947 */ /* 0x000fc0000383ffff */
[----:B------:R-:W-:-:S00]  /*0580*/  NOP ;  /* 0x0000000000007918 */ /* 0x000fc00000000000 */
[----:B------:R-:W-:-:S00]  /*0590*/  NOP ;  /* 0x0000000000007918 */ /* 0x000fc00000000000 */
[----:B------:R-:W-:-:S00]  /*05a0*/  NOP ;  /* 0x0000000000007918 */ /* 0x000fc00000000000 */
[----:B------:R-:W-:-:S00]  /*05b0*/  NOP ;  /* 0x0000000000007918 */ /* 0x000fc00000000000 */
[----:B------:R-:W-:-:S00]  /*05c0*/  NOP ;  /* 0x0000000000007918 */ /* 0x000fc00000000000 */
[----:B------:R-:W-:-:S00]  /*05d0*/  NOP ;  /* 0x0000000000007918 */ /* 0x000fc00000000000 */
[----:B------:R-:W-:-:S00]  /*05e0*/  NOP ;  /* 0x0000000000007918 */ /* 0x000fc00000000000 */
[----:B------:R-:W-:-:S00]  /*05f0*/  NOP ;  /* 0x0000000000007918 */ /* 0x000fc00000000000 */
.L_x_3:


//--------------------- .nv.shared.reserved.0     --------------------------
	.section	.nv.shared.reserved.0,"aw",@nobits
	.weak		__nv_reservedSMEM_offset_0_alias
	.size		__nv_reservedSMEM_offset_0_alias, 0, 64
	.other		__nv_reservedSMEM_offset_0_alias,@"STO_CUDA_RESERVED_SHARED STV_DEFAULT"
__nv_reservedSMEM_offset_0_alias:
	.zero		0
	.zero		64


//--------------------- .nv.constant0._Z11generateImgPhS_S_P4int4ii --------------------------
	.section	.nv.constant0._Z11generateImgPhS_S_P4int4ii,"a",@progbits
	.sectionflags	@""
	.align	4
.nv.constant0._Z11generateImgPhS_S_P4int4ii:
	.zero		936


//--------------------- SYMBOLS --------------------------

	.type		.nv.reservedSmem.offset0,@object
	.size		.nv.reservedSmem.offset0,0x4
